//
// Generated by NVIDIA NVVM Compiler
//
// Compiler Build ID: CL-36424714
// Cuda compilation tools, release 13.0, V13.0.88
// Based on NVVM 20.0.0
//

.version 9.0
.target sm_100
.address_size 64

	// .globl	_Z11AddArraysSTPKfS0_Pfi

.visible .entry _Z11AddArraysSTPKfS0_Pfi(
	.param .u64 .ptr .align 1 _Z11AddArraysSTPKfS0_Pfi_param_0,
	.param .u64 .ptr .align 1 _Z11AddArraysSTPKfS0_Pfi_param_1,
	.param .u64 .ptr .align 1 _Z11AddArraysSTPKfS0_Pfi_param_2,
	.param .u32 _Z11AddArraysSTPKfS0_Pfi_param_3
)
{
	.reg .pred 	%p<10>;
	.reg .b32 	%r<23>;
	.reg .b32 	%f<88>;
	.reg .b64 	%rd<40>;

	ld.param.u64 	%rd22, [_Z11AddArraysSTPKfS0_Pfi_param_0];
	ld.param.u64 	%rd23, [_Z11AddArraysSTPKfS0_Pfi_param_1];
	ld.param.u64 	%rd24, [_Z11AddArraysSTPKfS0_Pfi_param_2];
	ld.param.u32 	%r16, [_Z11AddArraysSTPKfS0_Pfi_param_3];
	cvta.to.global.u64 	%rd1, %rd24;
	cvta.to.global.u64 	%rd2, %rd23;
	cvta.to.global.u64 	%rd3, %rd22;
	setp.lt.s32 	%p1, %r16, 1;
	@%p1 bra 	$L__BB0_13;
	and.b32  	%r1, %r16, 15;
	setp.lt.u32 	%p2, %r16, 16;
	mov.b32 	%r20, 0;
	@%p2 bra 	$L__BB0_4;
	and.b32  	%r20, %r16, 2147483632;
	neg.s32 	%r18, %r20;
	add.s64 	%rd36, %rd3, 32;
	add.s64 	%rd35, %rd2, 32;
	add.s64 	%rd34, %rd1, 32;
$L__BB0_3:
	.pragma "nounroll";
	ld.global.f32 	%f1, [%rd36+-32];
	ld.global.f32 	%f2, [%rd35+-32];
	add.f32 	%f3, %f1, %f2;
	st.global.f32 	[%rd34+-32], %f3;
	ld.global.f32 	%f4, [%rd36+-28];
	ld.global.f32 	%f5, [%rd35+-28];
	add.f32 	%f6, %f4, %f5;
	st.global.f32 	[%rd34+-28], %f6;
	ld.global.f32 	%f7, [%rd36+-24];
	ld.global.f32 	%f8, [%rd35+-24];
	add.f32 	%f9, %f7, %f8;
	st.global.f32 	[%rd34+-24], %f9;
	ld.global.f32 	%f10, [%rd36+-20];
	ld.global.f32 	%f11, [%rd35+-20];
	add.f32 	%f12, %f10, %f11;
	st.global.f32 	[%rd34+-20], %f12;
	ld.global.f32 	%f13, [%rd36+-16];
	ld.global.f32 	%f14, [%rd35+-16];
	add.f32 	%f15, %f13, %f14;
	st.global.f32 	[%rd34+-16], %f15;
	ld.global.f32 	%f16, [%rd36+-12];
	ld.global.f32 	%f17, [%rd35+-12];
	add.f32 	%f18, %f16, %f17;
	st.global.f32 	[%rd34+-12], %f18;
	ld.global.f32 	%f19, [%rd36+-8];
	ld.global.f32 	%f20, [%rd35+-8];
	add.f32 	%f21, %f19, %f20;
	st.global.f32 	[%rd34+-8], %f21;
	ld.global.f32 	%f22, [%rd36+-4];
	ld.global.f32 	%f23, [%rd35+-4];
	add.f32 	%f24, %f22, %f23;
	st.global.f32 	[%rd34+-4], %f24;
	ld.global.f32 	%f25, [%rd36];
	ld.global.f32 	%f26, [%rd35];
	add.f32 	%f27, %f25, %f26;
	st.global.f32 	[%rd34], %f27;
	ld.global.f32 	%f28, [%rd36+4];
	ld.global.f32 	%f29, [%rd35+4];
	add.f32 	%f30, %f28, %f29;
	st.global.f32 	[%rd34+4], %f30;
	ld.global.f32 	%f31, [%rd36+8];
	ld.global.f32 	%f32, [%rd35+8];
	add.f32 	%f33, %f31, %f32;
	st.global.f32 	[%rd34+8], %f33;
	ld.global.f32 	%f34, [%rd36+12];
	ld.global.f32 	%f35, [%rd35+12];
	add.f32 	%f36, %f34, %f35;
	st.global.f32 	[%rd34+12], %f36;
	ld.global.f32 	%f37, [%rd36+16];
	ld.global.f32 	%f38, [%rd35+16];
	add.f32 	%f39, %f37, %f38;
	st.global.f32 	[%rd34+16], %f39;
	ld.global.f32 	%f40, [%rd36+20];
	ld.global.f32 	%f41, [%rd35+20];
	add.f32 	%f42, %f40, %f41;
	st.global.f32 	[%rd34+20], %f42;
	ld.global.f32 	%f43, [%rd36+24];
	ld.global.f32 	%f44, [%rd35+24];
	add.f32 	%f45, %f43, %f44;
	st.global.f32 	[%rd34+24], %f45;
	ld.global.f32 	%f46, [%rd36+28];
	ld.global.f32 	%f47, [%rd35+28];
	add.f32 	%f48, %f46, %f47;
	st.global.f32 	[%rd34+28], %f48;
	add.s32 	%r18, %r18, 16;
	add.s64 	%rd36, %rd36, 64;
	add.s64 	%rd35, %rd35, 64;
	add.s64 	%rd34, %rd34, 64;
	setp.ne.s32 	%p3, %r18, 0;
	@%p3 bra 	$L__BB0_3;
$L__BB0_4:
	setp.eq.s32 	%p4, %r1, 0;
	@%p4 bra 	$L__BB0_13;
	and.b32  	%r7, %r16, 7;
	setp.lt.u32 	%p5, %r1, 8;
	@%p5 bra 	$L__BB0_7;
	mul.wide.u32 	%rd25, %r20, 4;
	add.s64 	%rd26, %rd3, %rd25;
	ld.global.f32 	%f49, [%rd26];
	add.s64 	%rd27, %rd2, %rd25;
	ld.global.f32 	%f50, [%rd27];
	add.f32 	%f51, %f49, %f50;
	add.s64 	%rd28, %rd1, %rd25;
	st.global.f32 	[%rd28], %f51;
	ld.global.f32 	%f52, [%rd26+4];
	ld.global.f32 	%f53, [%rd27+4];
	add.f32 	%f54, %f52, %f53;
	st.global.f32 	[%rd28+4], %f54;
	ld.global.f32 	%f55, [%rd26+8];
	ld.global.f32 	%f56, [%rd27+8];
	add.f32 	%f57, %f55, %f56;
	st.global.f32 	[%rd28+8], %f57;
	ld.global.f32 	%f58, [%rd26+12];
	ld.global.f32 	%f59, [%rd27+12];
	add.f32 	%f60, %f58, %f59;
	st.global.f32 	[%rd28+12], %f60;
	ld.global.f32 	%f61, [%rd26+16];
	ld.global.f32 	%f62, [%rd27+16];
	add.f32 	%f63, %f61, %f62;
	st.global.f32 	[%rd28+16], %f63;
	ld.global.f32 	%f64, [%rd26+20];
	ld.global.f32 	%f65, [%rd27+20];
	add.f32 	%f66, %f64, %f65;
	st.global.f32 	[%rd28+20], %f66;
	ld.global.f32 	%f67, [%rd26+24];
	ld.global.f32 	%f68, [%rd27+24];
	add.f32 	%f69, %f67, %f68;
	st.global.f32 	[%rd28+24], %f69;
	ld.global.f32 	%f70, [%rd26+28];
	ld.global.f32 	%f71, [%rd27+28];
	add.f32 	%f72, %f70, %f71;
	st.global.f32 	[%rd28+28], %f72;
	add.s32 	%r20, %r20, 8;
$L__BB0_7:
	setp.eq.s32 	%p6, %r7, 0;
	@%p6 bra 	$L__BB0_13;
	and.b32  	%r10, %r16, 3;
	setp.lt.u32 	%p7, %r7, 4;
	@%p7 bra 	$L__BB0_10;
	mul.wide.u32 	%rd29, %r20, 4;
	add.s64 	%rd30, %rd3, %rd29;
	ld.global.f32 	%f73, [%rd30];
	add.s64 	%rd31, %rd2, %rd29;
	ld.global.f32 	%f74, [%rd31];
	add.f32 	%f75, %f73, %f74;
	add.s64 	%rd32, %rd1, %rd29;
	st.global.f32 	[%rd32], %f75;
	ld.global.f32 	%f76, [%rd30+4];
	ld.global.f32 	%f77, [%rd31+4];
	add.f32 	%f78, %f76, %f77;
	st.global.f32 	[%rd32+4], %f78;
	ld.global.f32 	%f79, [%rd30+8];
	ld.global.f32 	%f80, [%rd31+8];
	add.f32 	%f81, %f79, %f80;
	st.global.f32 	[%rd32+8], %f81;
	ld.global.f32 	%f82, [%rd30+12];
	ld.global.f32 	%f83, [%rd31+12];
	add.f32 	%f84, %f82, %f83;
	st.global.f32 	[%rd32+12], %f84;
	add.s32 	%r20, %r20, 4;
$L__BB0_10:
	setp.eq.s32 	%p8, %r10, 0;
	@%p8 bra 	$L__BB0_13;
	mul.wide.u32 	%rd33, %r20, 4;
	add.s64 	%rd39, %rd1, %rd33;
	add.s64 	%rd38, %rd2, %rd33;
	add.s64 	%rd37, %rd3, %rd33;
	neg.s32 	%r22, %r10;
$L__BB0_12:
	.pragma "nounroll";
	ld.global.f32 	%f85, [%rd37];
	ld.global.f32 	%f86, [%rd38];
	add.f32 	%f87, %f85, %f86;
	st.global.f32 	[%rd39], %f87;
	add.s64 	%rd39, %rd39, 4;
	add.s64 	%rd38, %rd38, 4;
	add.s64 	%rd37, %rd37, 4;
	add.s32 	%r22, %r22, 1;
	setp.ne.s32 	%p9, %r22, 0;
	@%p9 bra 	$L__BB0_12;
$L__BB0_13:
	ret;

}
	// .globl	_Z11AddArraysMTPKfS0_Pfi
.visible .entry _Z11AddArraysMTPKfS0_Pfi(
	.param .u64 .ptr .align 1 _Z11AddArraysMTPKfS0_Pfi_param_0,
	.param .u64 .ptr .align 1 _Z11AddArraysMTPKfS0_Pfi_param_1,
	.param .u64 .ptr .align 1 _Z11AddArraysMTPKfS0_Pfi_param_2,
	.param .u32 _Z11AddArraysMTPKfS0_Pfi_param_3
)
{
	.reg .pred 	%p<7>;
	.reg .b32 	%r<27>;
	.reg .b32 	%f<16>;
	.reg .b64 	%rd<31>;

	ld.param.u64 	%rd8, [_Z11AddArraysMTPKfS0_Pfi_param_0];
	ld.param.u64 	%rd9, [_Z11AddArraysMTPKfS0_Pfi_param_1];
	ld.param.u64 	%rd10, [_Z11AddArraysMTPKfS0_Pfi_param_2];
	ld.param.u32 	%r11, [_Z11AddArraysMTPKfS0_Pfi_param_3];
	cvta.to.global.u64 	%rd1, %rd10;
	cvta.to.global.u64 	%rd2, %rd9;
	cvta.to.global.u64 	%rd3, %rd8;
	mov.u32 	%r26, %tid.x;
	mov.u32 	%r2, %ntid.x;
	setp.ge.s32 	%p1, %r26, %r11;
	@%p1 bra 	$L__BB1_6;
	add.s32 	%r12, %r26, %r2;
	max.u32 	%r13, %r11, %r12;
	setp.lt.u32 	%p2, %r12, %r11;
	selp.u32 	%r14, 1, 0, %p2;
	add.s32 	%r15, %r12, %r14;
	sub.s32 	%r16, %r13, %r15;
	div.u32 	%r17, %r16, %r2;
	add.s32 	%r3, %r17, %r14;
	and.b32  	%r18, %r3, 3;
	setp.eq.s32 	%p3, %r18, 3;
	@%p3 bra 	$L__BB1_4;
	add.s32 	%r19, %r3, 1;
	and.b32  	%r20, %r19, 3;
	mul.wide.u32 	%rd30, %r26, 4;
	mul.wide.u32 	%rd5, %r2, 4;
	neg.s32 	%r24, %r20;
	mad.lo.s32 	%r26, %r2, %r20, %r26;
$L__BB1_3:
	.pragma "nounroll";
	add.s64 	%rd11, %rd3, %rd30;
	ld.global.f32 	%f1, [%rd11];
	add.s64 	%rd12, %rd2, %rd30;
	ld.global.f32 	%f2, [%rd12];
	add.f32 	%f3, %f1, %f2;
	add.s64 	%rd13, %rd1, %rd30;
	st.global.f32 	[%rd13], %f3;
	add.s64 	%rd30, %rd30, %rd5;
	add.s32 	%r24, %r24, 1;
	setp.ne.s32 	%p4, %r24, 0;
	@%p4 bra 	$L__BB1_3;
$L__BB1_4:
	setp.lt.u32 	%p5, %r3, 3;
	@%p5 bra 	$L__BB1_6;
$L__BB1_5:
	mul.wide.u32 	%rd14, %r26, 4;
	add.s64 	%rd15, %rd3, %rd14;
	ld.global.f32 	%f4, [%rd15];
	add.s64 	%rd16, %rd2, %rd14;
	ld.global.f32 	%f5, [%rd16];
	add.f32 	%f6, %f4, %f5;
	add.s64 	%rd17, %rd1, %rd14;
	st.global.f32 	[%rd17], %f6;
	add.s32 	%r21, %r26, %r2;
	mul.wide.u32 	%rd18, %r21, 4;
	add.s64 	%rd19, %rd3, %rd18;
	ld.global.f32 	%f7, [%rd19];
	add.s64 	%rd20, %rd2, %rd18;
	ld.global.f32 	%f8, [%rd20];
	add.f32 	%f9, %f7, %f8;
	add.s64 	%rd21, %rd1, %rd18;
	st.global.f32 	[%rd21], %f9;
	add.s32 	%r22, %r21, %r2;
	mul.wide.u32 	%rd22, %r22, 4;
	add.s64 	%rd23, %rd3, %rd22;
	ld.global.f32 	%f10, [%rd23];
	add.s64 	%rd24, %rd2, %rd22;
	ld.global.f32 	%f11, [%rd24];
	add.f32 	%f12, %f10, %f11;
	add.s64 	%rd25, %rd1, %rd22;
	st.global.f32 	[%rd25], %f12;
	add.s32 	%r23, %r22, %r2;
	mul.wide.u32 	%rd26, %r23, 4;
	add.s64 	%rd27, %rd3, %rd26;
	ld.global.f32 	%f13, [%rd27];
	add.s64 	%rd28, %rd2, %rd26;
	ld.global.f32 	%f14, [%rd28];
	add.f32 	%f15, %f13, %f14;
	add.s64 	%rd29, %rd1, %rd26;
	st.global.f32 	[%rd29], %f15;
	add.s32 	%r26, %r23, %r2;
	setp.lt.s32 	%p6, %r26, %r11;
	@%p6 bra 	$L__BB1_5;
$L__BB1_6:
	ret;

}
	// .globl	_Z13AddArraysMBMTPKfS0_Pfi
.visible .entry _Z13AddArraysMBMTPKfS0_Pfi(
	.param .u64 .ptr .align 1 _Z13AddArraysMBMTPKfS0_Pfi_param_0,
	.param .u64 .ptr .align 1 _Z13AddArraysMBMTPKfS0_Pfi_param_1,
	.param .u64 .ptr .align 1 _Z13AddArraysMBMTPKfS0_Pfi_param_2,
	.param .u32 _Z13AddArraysMBMTPKfS0_Pfi_param_3
)
{
	.reg .pred 	%p<2>;
	.reg .b32 	%r<6>;
	.reg .b32 	%f<4>;
	.reg .b64 	%rd<11>;

	ld.param.u64 	%rd1, [_Z13AddArraysMBMTPKfS0_Pfi_param_0];
	ld.param.u64 	%rd2, [_Z13AddArraysMBMTPKfS0_Pfi_param_1];
	ld.param.u64 	%rd3, [_Z13AddArraysMBMTPKfS0_Pfi_param_2];
	ld.param.u32 	%r2, [_Z13AddArraysMBMTPKfS0_Pfi_param_3];
	mov.u32 	%r3, %ntid.x;
	mov.u32 	%r4, %ctaid.x;
	mov.u32 	%r5, %tid.x;
	mad.lo.s32 	%r1, %r3, %r4, %r5;
	setp.ge.s32 	%p1, %r1, %r2;
	@%p1 bra 	$L__BB2_2;
	cvta.to.global.u64 	%rd4, %rd1;
	cvta.to.global.u64 	%rd5, %rd2;
	cvta.to.global.u64 	%rd6, %rd3;
	mul.wide.s32 	%rd7, %r1, 4;
	add.s64 	%rd8, %rd4, %rd7;
	ld.global.f32 	%f1, [%rd8];
	add.s64 	%rd9, %rd5, %rd7;
	ld.global.f32 	%f2, [%rd9];
	add.f32 	%f3, %f1, %f2;
	add.s64 	%rd10, %rd6, %rd7;
	st.global.f32 	[%rd10], %f3;
$L__BB2_2:
	ret;

}


// ===== COMPILED SASS (sm_100) =====

	.target	sm_100

	.elftype	@"ET_EXEC"


//--------------------- .note.nv.tkinfo           --------------------------
	.section	.note.nv.tkinfo,"",@"SHT_NOTE"
	.sectionflags	@"SHF_NOTE_NV_TKINFO"
	.tkinfo
        /*0018*/ 	.word	0x00000002
        /*0030*/ 	.string	""
        /*0030*/ 	.string	"ptxas"
        /*0030*/ 	.string	"Cuda compilation tools, release 13.0, V13.0.88"
        /*0030*/ 	.string	"Build cuda_13.0.r13.0/compiler.36424714_0"
        /*0030*/ 	.string	"-arch sm_100 -m 64 "



//--------------------- .note.nv.cuinfo           --------------------------
	.section	.note.nv.cuinfo,"",@"SHT_NOTE"
	.sectionflags	@"SHF_NOTE_NV_CUINFO"
        /*0018*/ 	.short	0x0002
        /*001a*/ 	.short	0x0064
        /*001c*/ 	.short	0x0082
	.zero		2


//--------------------- .nv.info                  --------------------------
	.section	.nv.info,"",@"SHT_CUDA_INFO"
	.align	4


	//----- nvinfo : EIATTR_REGCOUNT
	.align		4
        /*0000*/ 	.byte	0x04, 0x2f
        /*0002*/ 	.short	(.L_1 - .L_0)
	.align		4
.L_0:
        /*0004*/ 	.word	index@(_Z11AddArraysSTPKfS0_Pfi)
        /*0008*/ 	.word	0x00000014


	//----- nvinfo : EIATTR_FRAME_SIZE
	.align		4
.L_1:
        /*000c*/ 	.byte	0x04, 0x11
        /*000e*/ 	.short	(.L_3 - .L_2)
	.align		4
.L_2:
        /*0010*/ 	.word	index@(_Z11AddArraysSTPKfS0_Pfi)
        /*0014*/ 	.word	0x00000000


	//----- nvinfo : EIATTR_REGCOUNT
	.align		4
.L_3:
        /*0018*/ 	.byte	0x04, 0x2f
        /*001a*/ 	.short	(.L_5 - .L_4)
	.align		4
.L_4:
        /*001c*/ 	.word	index@(_Z11AddArraysMTPKfS0_Pfi)
        /*0020*/ 	.word	0x0000001c


	//----- nvinfo : EIATTR_FRAME_SIZE
	.align		4
.L_5:
        /*0024*/ 	.byte	0x04, 0x11
        /*0026*/ 	.short	(.L_7 - .L_6)
	.align		4
.L_6:
        /*0028*/ 	.word	index@(_Z11AddArraysMTPKfS0_Pfi)
        /*002c*/ 	.word	0x00000000


	//----- nvinfo : EIATTR_REGCOUNT
	.align		4
.L_7:
        /*0030*/ 	.byte	0x04, 0x2f
        /*0032*/ 	.short	(.L_9 - .L_8)
	.align		4
.L_8:
        /*0034*/ 	.word	index@(_Z13AddArraysMBMTPKfS0_Pfi)
        /*0038*/ 	.word	0x0000000c


	//----- nvinfo : EIATTR_FRAME_SIZE
	.align		4
.L_9:
        /*003c*/ 	.byte	0x04, 0x11
        /*003e*/ 	.short	(.L_11 - .L_10)
	.align		4
.L_10:
        /*0040*/ 	.word	index@(_Z13AddArraysMBMTPKfS0_Pfi)
        /*0044*/ 	.word	0x00000000


	//----- nvinfo : EIATTR_MIN_STACK_SIZE
	.align		4
.L_11:
        /*0048*/ 	.byte	0x04, 0x12
        /*004a*/ 	.short	(.L_13 - .L_12)
	.align		4
.L_12:
        /*004c*/ 	.word	index@(_Z13AddArraysMBMTPKfS0_Pfi)
        /*0050*/ 	.word	0x00000000


	//----- nvinfo : EIATTR_MIN_STACK_SIZE
	.align		4
.L_13:
        /*0054*/ 	.byte	0x04, 0x12
        /*0056*/ 	.short	(.L_15 - .L_14)
	.align		4
.L_14:
        /*0058*/ 	.word	index@(_Z11AddArraysMTPKfS0_Pfi)
        /*005c*/ 	.word	0x00000000


	//----- nvinfo : EIATTR_MIN_STACK_SIZE
	.align		4
.L_15:
        /*0060*/ 	.byte	0x04, 0x12
        /*0062*/ 	.short	(.L_17 - .L_16)
	.align		4
.L_16:
        /*0064*/ 	.word	index@(_Z11AddArraysSTPKfS0_Pfi)
        /*0068*/ 	.word	0x00000000
.L_17:


//--------------------- .nv.compat                --------------------------
	.section	.nv.compat,"",@"SHT_CUDA_COMPAT_INFO"
	.align	4
        /*0000*/ 	.byte	0x02, 0x09, 0x00, 0x00, 0x02, 0x02, 0x01, 0x00, 0x02, 0x05, 0x05, 0x00, 0x03, 0x07, 0x01, 0x01
        /*0010*/ 	.byte	0x02, 0x03, 0x00, 0x00, 0x02, 0x06, 0x01, 0x00, 0x04, 0x0b, 0x08, 0x00, 0x09, 0x00, 0x00, 0x00
        /*0020*/ 	.byte	0x00, 0x00, 0x00, 0x00


//--------------------- .nv.info._Z13AddArraysMBMTPKfS0_Pfi --------------------------
	.section	.nv.info._Z13AddArraysMBMTPKfS0_Pfi,"",@"SHT_CUDA_INFO"
	.sectionflags	@""
	.align	4


	//----- nvinfo : EIATTR_CUDA_API_VERSION
	.align		4
        /*0000*/ 	.byte	0x04, 0x37
        /*0002*/ 	.short	(.L_19 - .L_18)
.L_18:
        /*0004*/ 	.word	0x00000082


	//----- nvinfo : EIATTR_KPARAM_INFO
	.align		4
.L_19:
        /*0008*/ 	.byte	0x04, 0x17
        /*000a*/ 	.short	(.L_21 - .L_20)
.L_20:
        /*000c*/ 	.word	0x00000000
        /*0010*/ 	.short	0x0003
        /*0012*/ 	.short	0x0018
        /*0014*/ 	.byte	0x00, 0xf0, 0x11, 0x00


	//----- nvinfo : EIATTR_KPARAM_INFO
	.align		4
.L_21:
        /*0018*/ 	.byte	0x04, 0x17
        /*001a*/ 	.short	(.L_23 - .L_22)
.L_22:
        /*001c*/ 	.word	0x00000000
        /*0020*/ 	.short	0x0002
        /*0022*/ 	.short	0x0010
        /*0024*/ 	.byte	0x00, 0xf5, 0x21, 0x00


	//----- nvinfo : EIATTR_KPARAM_INFO
	.align		4
.L_23:
        /*0028*/ 	.byte	0x04, 0x17
        /*002a*/ 	.short	(.L_25 - .L_24)
.L_24:
        /*002c*/ 	.word	0x00000000
        /*0030*/ 	.short	0x0001
        /*0032*/ 	.short	0x0008
        /*0034*/ 	.byte	0x00, 0xf5, 0x21, 0x00


	//----- nvinfo : EIATTR_KPARAM_INFO
	.align		4
.L_25:
        /*0038*/ 	.byte	0x04, 0x17
        /*003a*/ 	.short	(.L_27 - .L_26)
.L_26:
        /*003c*/ 	.word	0x00000000
        /*0040*/ 	.short	0x0000
        /*0042*/ 	.short	0x0000
        /*0044*/ 	.byte	0x00, 0xf5, 0x21, 0x00


	//----- nvinfo : EIATTR_SPARSE_MMA_MASK
	.align		4
.L_27:
        /*0048*/ 	.byte	0x03, 0x50
        /*004a*/ 	.short	0x0000


	//----- nvinfo : EIATTR_MAXREG_COUNT
	.align		4
        /*004c*/ 	.byte	0x03, 0x1b
        /*004e*/ 	.short	0x00ff


	//----- nvinfo : EIATTR_MERCURY_ISA_VERSION
	.align		4
        /*0050*/ 	.byte	0x03, 0x5f
        /*0052*/ 	.short	0x0101


	//----- nvinfo : EIATTR_VRC_CTA_INIT_COUNT
	.align		4
        /*0054*/ 	.byte	0x02, 0x4a
	.zero		1
	.zero		1


	//----- nvinfo : EIATTR_EXIT_INSTR_OFFSETS
	.align		4
        /*0058*/ 	.byte	0x04, 0x1c
        /*005a*/ 	.short	(.L_29 - .L_28)


	//   ....[0]....
.L_28:
        /*005c*/ 	.word	0x00000070


	//   ....[1]....
        /*0060*/ 	.word	0x00000130


	//----- nvinfo : EIATTR_CBANK_PARAM_SIZE
	.align		4
.L_29:
        /*0064*/ 	.byte	0x03, 0x19
        /*0066*/ 	.short	0x001c


	//----- nvinfo : EIATTR_PARAM_CBANK
	.align		4
        /*0068*/ 	.byte	0x04, 0x0a
        /*006a*/ 	.short	(.L_31 - .L_30)
	.align		4
.L_30:
        /*006c*/ 	.word	index@(.nv.constant0._Z13AddArraysMBMTPKfS0_Pfi)
        /*0070*/ 	.short	0x0380
        /*0072*/ 	.short	0x001c


	//----- nvinfo : EIATTR_SW_WAR
	.align		4
.L_31:
        /*0074*/ 	.byte	0x04, 0x36
        /*0076*/ 	.short	(.L_33 - .L_32)
.L_32:
        /*0078*/ 	.word	0x00000008
.L_33:


//--------------------- .nv.info._Z11AddArraysMTPKfS0_Pfi --------------------------
	.section	.nv.info._Z11AddArraysMTPKfS0_Pfi,"",@"SHT_CUDA_INFO"
	.sectionflags	@""
	.align	4


	//----- nvinfo : EIATTR_CUDA_API_VERSION
	.align		4
        /*0000*/ 	.byte	0x04, 0x37
        /*0002*/ 	.short	(.L_35 - .L_34)
.L_34:
        /*0004*/ 	.word	0x00000082


	//----- nvinfo : EIATTR_KPARAM_INFO
	.align		4
.L_35:
        /*0008*/ 	.byte	0x04, 0x17
        /*000a*/ 	.short	(.L_37 - .L_36)
.L_36:
        /*000c*/ 	.word	0x00000000
        /*0010*/ 	.short	0x0003
        /*0012*/ 	.short	0x0018
        /*0014*/ 	.byte	0x00, 0xf0, 0x11, 0x00


	//----- nvinfo : EIATTR_KPARAM_INFO
	.align		4
.L_37:
        /*0018*/ 	.byte	0x04, 0x17
        /*001a*/ 	.short	(.L_39 - .L_38)
.L_38:
        /*001c*/ 	.word	0x00000000
        /*0020*/ 	.short	0x0002
        /*0022*/ 	.short	0x0010
        /*0024*/ 	.byte	0x00, 0xf5, 0x21, 0x00


	//----- nvinfo : EIATTR_KPARAM_INFO
	.align		4
.L_39:
        /*0028*/ 	.byte	0x04, 0x17
        /*002a*/ 	.short	(.L_41 - .L_40)
.L_40:
        /*002c*/ 	.word	0x00000000
        /*0030*/ 	.short	0x0001
        /*0032*/ 	.short	0x0008
        /*0034*/ 	.byte	0x00, 0xf5, 0x21, 0x00


	//----- nvinfo : EIATTR_KPARAM_INFO
	.align		4
.L_41:
        /*0038*/ 	.byte	0x04, 0x17
        /*003a*/ 	.short	(.L_43 - .L_42)
.L_42:
        /*003c*/ 	.word	0x00000000
        /*0040*/ 	.short	0x0000
        /*0042*/ 	.short	0x0000
        /*0044*/ 	.byte	0x00, 0xf5, 0x21, 0x00


	//----- nvinfo : EIATTR_SPARSE_MMA_MASK
	.align		4
.L_43:
        /*0048*/ 	.byte	0x03, 0x50
        /*004a*/ 	.short	0x0000


	//----- nvinfo : EIATTR_MAXREG_COUNT
	.align		4
        /*004c*/ 	.byte	0x03, 0x1b
        /*004e*/ 	.short	0x00ff


	//----- nvinfo : EIATTR_MERCURY_ISA_VERSION
	.align		4
        /*0050*/ 	.byte	0x03, 0x5f
        /*0052*/ 	.short	0x0101


	//----- nvinfo : EIATTR_VRC_CTA_INIT_COUNT
	.align		4
        /*0054*/ 	.byte	0x02, 0x4a
	.zero		1
	.zero		1


	//----- nvinfo : EIATTR_EXIT_INSTR_OFFSETS
	.align		4
        /*0058*/ 	.byte	0x04, 0x1c
        /*005a*/ 	.short	(.L_45 - .L_44)


	//   ....[0]....
.L_44:
        /*005c*/ 	.word	0x00000050


	//   ....[1]....
        /*0060*/ 	.word	0x000003a0


	//   ....[2]....
        /*0064*/ 	.word	0x00000600


	//----- nvinfo : EIATTR_CRS_STACK_SIZE
	.align		4
.L_45:
        /*0068*/ 	.byte	0x04, 0x1e
        /*006a*/ 	.short	(.L_47 - .L_46)
.L_46:
        /*006c*/ 	.word	0x00000000


	//----- nvinfo : EIATTR_CBANK_PARAM_SIZE
	.align		4
.L_47:
        /*0070*/ 	.byte	0x03, 0x19
        /*0072*/ 	.short	0x001c


	//----- nvinfo : EIATTR_PARAM_CBANK
	.align		4
        /*0074*/ 	.byte	0x04, 0x0a
        /*0076*/ 	.short	(.L_49 - .L_48)
	.align		4
.L_48:
        /*0078*/ 	.word	index@(.nv.constant0._Z11AddArraysMTPKfS0_Pfi)
        /*007c*/ 	.short	0x0380
        /*007e*/ 	.short	0x001c


	//----- nvinfo : EIATTR_SW_WAR
	.align		4
.L_49:
        /*0080*/ 	.byte	0x04, 0x36
        /*0082*/ 	.short	(.L_51 - .L_50)
.L_50:
        /*0084*/ 	.word	0x00000008
.L_51:


//--------------------- .nv.info._Z11AddArraysSTPKfS0_Pfi --------------------------
	.section	.nv.info._Z11AddArraysSTPKfS0_Pfi,"",@"SHT_CUDA_INFO"
	.sectionflags	@""
	.align	4


	//----- nvinfo : EIATTR_CUDA_API_VERSION
	.align		4
        /*0000*/ 	.byte	0x04, 0x37
        /*0002*/ 	.short	(.L_53 - .L_52)
.L_52:
        /*0004*/ 	.word	0x00000082


	//----- nvinfo : EIATTR_KPARAM_INFO
	.align		4
.L_53:
        /*0008*/ 	.byte	0x04, 0x17
        /*000a*/ 	.short	(.L_55 - .L_54)
.L_54:
        /*000c*/ 	.word	0x00000000
        /*0010*/ 	.short	0x0003
        /*0012*/ 	.short	0x0018
        /*0014*/ 	.byte	0x00, 0xf0, 0x11, 0x00


	//----- nvinfo : EIATTR_KPARAM_INFO
	.align		4
.L_55:
        /*0018*/ 	.byte	0x04, 0x17
        /*001a*/ 	.short	(.L_57 - .L_56)
.L_56:
        /*001c*/ 	.word	0x00000000
        /*0020*/ 	.short	0x0002
        /*0022*/ 	.short	0x0010
        /*0024*/ 	.byte	0x00, 0xf5, 0x21, 0x00


	//----- nvinfo : EIATTR_KPARAM_INFO
	.align		4
.L_57:
        /*0028*/ 	.byte	0x04, 0x17
        /*002a*/ 	.short	(.L_59 - .L_58)
.L_58:
        /*002c*/ 	.word	0x00000000
        /*0030*/ 	.short	0x0001
        /*0032*/ 	.short	0x0008
        /*0034*/ 	.byte	0x00, 0xf5, 0x21, 0x00


	//----- nvinfo : EIATTR_KPARAM_INFO
	.align		4
.L_59:
        /*0038*/ 	.byte	0x04, 0x17
        /*003a*/ 	.short	(.L_61 - .L_60)
.L_60:
        /*003c*/ 	.word	0x00000000
        /*0040*/ 	.short	0x0000
        /*0042*/ 	.short	0x0000
        /*0044*/ 	.byte	0x00, 0xf5, 0x21, 0x00


	//----- nvinfo : EIATTR_SPARSE_MMA_MASK
	.align		4
.L_61:
        /*0048*/ 	.byte	0x03, 0x50
        /*004a*/ 	.short	0x0000


	//----- nvinfo : EIATTR_MAXREG_COUNT
	.align		4
        /*004c*/ 	.byte	0x03, 0x1b
        /*004e*/ 	.short	0x00ff


	//----- nvinfo : EIATTR_MERCURY_ISA_VERSION
	.align		4
        /*0050*/ 	.byte	0x03, 0x5f
        /*0052*/ 	.short	0x0101


	//----- nvinfo : EIATTR_VRC_CTA_INIT_COUNT
	.align		4
        /*0054*/ 	.byte	0x02, 0x4a
	.zero		1
	.zero		1


	//----- nvinfo : EIATTR_EXIT_INSTR_OFFSETS
	.align		4
        /*0058*/ 	.byte	0x04, 0x1c
        /*005a*/ 	.short	(.L_63 - .L_62)


	//   ....[0]....
.L_62:
        /*005c*/ 	.word	0x00000030


	//   ....[1]....
        /*0060*/ 	.word	0x00000680


	//   ....[2]....
        /*0064*/ 	.word	0x00000940


	//   ....[3]....
        /*0068*/ 	.word	0x00000b00


	//   ....[4]....
        /*006c*/ 	.word	0x00000ce0


	//----- nvinfo : EIATTR_CBANK_PARAM_SIZE
	.align		4
.L_63:
        /*0070*/ 	.byte	0x03, 0x19
        /*0072*/ 	.short	0x001c


	//----- nvinfo : EIATTR_PARAM_CBANK
	.align		4
        /*0074*/ 	.byte	0x04, 0x0a
        /*0076*/ 	.short	(.L_65 - .L_64)
	.align		4
.L_64:
        /*0078*/ 	.word	index@(.nv.constant0._Z11AddArraysSTPKfS0_Pfi)
        /*007c*/ 	.short	0x0380
        /*007e*/ 	.short	0x001c


	//----- nvinfo : EIATTR_SW_WAR
	.align		4
.L_65:
        /*0080*/ 	.byte	0x04, 0x36
        /*0082*/ 	.short	(.L_67 - .L_66)
.L_66:
        /*0084*/ 	.word	0x00000008
.L_67:


//--------------------- .nv.callgraph             --------------------------
	.section	.nv.callgraph,"",@"SHT_CUDA_CALLGRAPH"
	.align	4
	.sectionentsize	8
	.align		4
        /*0000*/ 	.word	0x00000000
	.align		4
        /*0004*/ 	.word	0xffffffff
	.align		4
        /*0008*/ 	.word	0x00000000
	.align		4
        /*000c*/ 	.word	0xfffffffe
	.align		4
        /*0010*/ 	.word	0x00000000
	.align		4
        /*0014*/ 	.word	0xfffffffd
	.align		4
        /*0018*/ 	.word	0x00000000
	.align		4
        /*001c*/ 	.word	0xfffffffc


//--------------------- .text._Z13AddArraysMBMTPKfS0_Pfi --------------------------
	.section	.text._Z13AddArraysMBMTPKfS0_Pfi,"ax",@progbits
	.align	128
        .global         _Z13AddArraysMBMTPKfS0_Pfi
        .type           _Z13AddArraysMBMTPKfS0_Pfi,@function
        .size           _Z13AddArraysMBMTPKfS0_Pfi,(.L_x_12 - _Z13AddArraysMBMTPKfS0_Pfi)
        .other          _Z13AddArraysMBMTPKfS0_Pfi,@"STO_CUDA_ENTRY STV_DEFAULT"
_Z13AddArraysMBMTPKfS0_Pfi:
.text._Z13AddArraysMBMTPKfS0_Pfi:
[----:B------:R-:W-:Y:S01]  /*0000*/  LDC R1, c[0x0][0x37c] ;  /* 0x0000df00ff017b82 */ /* 0x000fe20000000800 */
[----:B------:R-:W0:Y:S01]  /*0010*/  S2R R9, SR_CTAID.X ;  /* 0x0000000000097919 */ /* 0x000e220000002500 */
[----:B------:R-:W0:Y:S01]  /*0020*/  LDCU UR4, c[0x0][0x360] ;  /* 0x00006c00ff0477ac */ /* 0x000e220008000800 */
[----:B------:R-:W0:Y:S01]  /*0030*/  S2R R0, SR_TID.X ;  /* 0x0000000000007919 */ /* 0x000e220000002100 */
[----:B------:R-:W1:Y:S01]  /*0040*/  LDCU UR5, c[0x0][0x398] ;  /* 0x00007300ff0577ac */ /* 0x000e620008000800 */
[----:B0-----:R-:W-:-:S05]  /*0050*/  IMAD R9, R9, UR4, R0 ;  /* 0x0000000409097c24 */ /* 0x001fca000f8e0200 */
[----:B-1----:R-:W-:-:S13]  /*0060*/  ISETP.GE.AND P0, PT, R9, UR5, PT ;  /* 0x0000000509007c0c */ /* 0x002fda000bf06270 */
[----:B------:R-:W-:Y:S05]  /*0070*/  @P0 EXIT ;  /* 0x000000000000094d */ /* 0x000fea0003800000 */
[----:B------:R-:W0:Y:S01]  /*0080*/  LDC.64 R2, c[0x0][0x380] ;  /* 0x0000e000ff027b82 */ /* 0x000e220000000a00 */
[----:B------:R-:W1:Y:S07]  /*0090*/  LDCU.64 UR4, c[0x0][0x358] ;  /* 0x00006b00ff0477ac */ /* 0x000e6e0008000a00 */
[----:B------:R-:W2:Y:S08]  /*00a0*/  LDC.64 R4, c[0x0][0x388] ;  /* 0x0000e200ff047b82 */ /* 0x000eb00000000a00 */
[----:B------:R-:W3:Y:S01]  /*00b0*/  LDC.64 R6, c[0x0][0x390] ;  /* 0x0000e400ff067b82 */ /* 0x000ee20000000a00 */
[----:B0-----:R-:W-:-:S06]  /*00c0*/  IMAD.WIDE R2, R9, 0x4, R2 ;  /* 0x0000000409027825 */ /* 0x001fcc00078e0202 */
[----:B-1----:R-:W4:Y:S01]  /*00d0*/  LDG.E R2, desc[UR4][R2.64] ;  /* 0x0000000402027981 */ /* 0x002f22000c1e1900 */
[----:B--2---:R-:W-:-:S06]  /*00e0*/  IMAD.WIDE R4, R9, 0x4, R4 ;  /* 0x0000000409047825 */ /* 0x004fcc00078e0204 */
[----:B------:R-:W4:Y:S01]  /*00f0*/  LDG.E R5, desc[UR4][R4.64] ;  /* 0x0000000404057981 */ /* 0x000f22000c1e1900 */
[----:B---3--:R-:W-:-:S04]  /*0100*/  IMAD.WIDE R6, R9, 0x4, R6 ;  /* 0x0000000409067825 */ /* 0x008fc800078e0206 */
[----:B----4-:R-:W-:-:S05]  /*0110*/  FADD R9, R2, R5 ;  /* 0x0000000502097221 */ /* 0x010fca0000000000 */
[----:B------:R-:W-:Y:S01]  /*0120*/  STG.E desc[UR4][R6.64], R9 ;  /* 0x0000000906007986 */ /* 0x000fe2000c101904 */
[----:B------:R-:W-:Y:S05]  /*0130*/  EXIT ;  /* 0x000000000000794d */ /* 0x000fea0003800000 */
.L_x_0:
[----:B------:R-:W-:-:S00]  /*0140*/  BRA `(.L_x_0) ;  /* 0xfffffffc00fc7947 */ /* 0x000fc0000383ffff */
[----:B------:R-:W-:-:S00]  /*0150*/  NOP ;  /* 0x0000000000007918 */ /* 0x000fc00000000000 */
        /* <DEDUP_REMOVED lines=10> */
.L_x_12:


//--------------------- .text._Z11AddArraysMTPKfS0_Pfi --------------------------
	.section	.text._Z11AddArraysMTPKfS0_Pfi,"ax",@progbits
	.align	128
        .global         _Z11AddArraysMTPKfS0_Pfi
        .type           _Z11AddArraysMTPKfS0_Pfi,@function
        .size           _Z11AddArraysMTPKfS0_Pfi,(.L_x_13 - _Z11AddArraysMTPKfS0_Pfi)
        .other          _Z11AddArraysMTPKfS0_Pfi,@"STO_CUDA_ENTRY STV_DEFAULT"
_Z11AddArraysMTPKfS0_Pfi:
.text._Z11AddArraysMTPKfS0_Pfi:
[----:B------:R-:W-:Y:S01]  /*0000*/  LDC R1, c[0x0][0x37c] ;  /* 0x0000df00ff017b82 */ /* 0x000fe20000000800 */
[----:B------:R-:W0:Y:S01]  /*0010*/  S2R R5, SR_TID.X ;  /* 0x0000000000057919 */ /* 0x000e220000002100 */
[----:B------:R-:W0:Y:S06]  /*0020*/  LDCU UR6, c[0x0][0x398] ;  /* 0x00007300ff0677ac */ /* 0x000e2c0008000800 */
[----:B------:R-:W1:Y:S01]  /*0030*/  LDC R0, c[0x0][0x360] ;  /* 0x0000d800ff007b82 */ /* 0x000e620000000800 */
[----:B0-----:R-:W-:-:S13]  /*0040*/  ISETP.GE.AND P0, PT, R5, UR6, PT ;  /* 0x0000000605007c0c */ /* 0x001fda000bf06270 */
[----:B------:R-:W-:Y:S05]  /*0050*/  @P0 EXIT ;  /* 0x000000000000094d */ /* 0x000fea0003800000 */
[----:B-1----:R-:W0:Y:S01]  /*0060*/  I2F.U32.RP R8, R0 ;  /* 0x0000000000087306 */ /* 0x002e220000209000 */
[----:B------:R-:W-:Y:S01]  /*0070*/  IADD3 R4, PT, PT, R5, R0, RZ ;  /* 0x0000000005047210 */ /* 0x000fe20007ffe0ff */
[----:B------:R-:W1:Y:S01]  /*0080*/  LDCU.64 UR4, c[0x0][0x358] ;  /* 0x00006b00ff0477ac */ /* 0x000e620008000a00 */
[----:B------:R-:W-:Y:S01]  /*0090*/  ISETP.NE.U32.AND P2, PT, R0, RZ, PT ;  /* 0x000000ff0000720c */ /* 0x000fe20003f45070 */
[----:B------:R-:W-:Y:S01]  /*00a0*/  BSSY.RECONVERGENT B0, `(.L_x_1) ;  /* 0x000002f000007945 */ /* 0x000fe20003800200 */
[C---:B------:R-:W-:Y:S01]  /*00b0*/  ISETP.GE.U32.AND P0, PT, R4.reuse, UR6, PT ;  /* 0x0000000604007c0c */ /* 0x040fe2000bf06070 */
[----:B------:R-:W2:Y:S01]  /*00c0*/  LDCU.64 UR12, c[0x0][0x390] ;  /* 0x00007200ff0c77ac */ /* 0x000ea20008000a00 */
[----:B------:R-:W-:Y:S02]  /*00d0*/  VIMNMX.U32 R7, PT, PT, R4, UR6, !PT ;  /* 0x0000000604077c48 */ /* 0x000fe4000ffe0000 */
[----:B------:R-:W-:Y:S01]  /*00e0*/  SEL R6, RZ, 0x1, P0 ;  /* 0x00000001ff067807 */ /* 0x000fe20000000000 */
[----:B------:R-:W3:Y:S03]  /*00f0*/  LDCU.128 UR8, c[0x0][0x380] ;  /* 0x00007000ff0877ac */ /* 0x000ee60008000c00 */
[----:B------:R-:W-:Y:S01]  /*0100*/  IADD3 R7, PT, PT, R7, -R4, -R6 ;  /* 0x8000000407077210 */ /* 0x000fe20007ffe806 */
[----:B0-----:R-:W0:Y:S02]  /*0110*/  MUFU.RCP R8, R8 ;  /* 0x0000000800087308 */ /* 0x001e240000001000 */
[----:B0-----:R-:W-:-:S06]  /*0120*/  IADD3 R2, PT, PT, R8, 0xffffffe, RZ ;  /* 0x0ffffffe08027810 */ /* 0x001fcc0007ffe0ff */
[----:B------:R0:W4:Y:S02]  /*0130*/  F2I.FTZ.U32.TRUNC.NTZ R3, R2 ;  /* 0x0000000200037305 */ /* 0x000124000021f000 */
[----:B0-----:R-:W-:Y:S02]  /*0140*/  IMAD.MOV.U32 R2, RZ, RZ, RZ ;  /* 0x000000ffff027224 */ /* 0x001fe400078e00ff */
[----:B----4-:R-:W-:-:S04]  /*0150*/  IMAD.MOV R9, RZ, RZ, -R3 ;  /* 0x000000ffff097224 */ /* 0x010fc800078e0a03 */
[----:B------:R-:W-:-:S04]  /*0160*/  IMAD R9, R9, R0, RZ ;  /* 0x0000000009097224 */ /* 0x000fc800078e02ff */
[----:B------:R-:W-:-:S06]  /*0170*/  IMAD.HI.U32 R8, R3, R9, R2 ;  /* 0x0000000903087227 */ /* 0x000fcc00078e0002 */
[----:B------:R-:W-:-:S05]  /*0180*/  IMAD.HI.U32 R3, R8, R7, RZ ;  /* 0x0000000708037227 */ /* 0x000fca00078e00ff */
[----:B------:R-:W-:-:S05]  /*0190*/  IADD3 R2, PT, PT, -R3, RZ, RZ ;  /* 0x000000ff03027210 */ /* 0x000fca0007ffe1ff */
[----:B------:R-:W-:-:S05]  /*01a0*/  IMAD R7, R0, R2, R7 ;  /* 0x0000000200077224 */ /* 0x000fca00078e0207 */
[----:B------:R-:W-:-:S13]  /*01b0*/  ISETP.GE.U32.AND P0, PT, R7, R0, PT ;  /* 0x000000000700720c */ /* 0x000fda0003f06070 */
[----:B------:R-:W-:Y:S01]  /*01c0*/  @P0 IMAD.IADD R7, R7, 0x1, -R0 ;  /* 0x0000000107070824 */ /* 0x000fe200078e0a00 */
[----:B------:R-:W-:-:S04]  /*01d0*/  @P0 IADD3 R3, PT, PT, R3, 0x1, RZ ;  /* 0x0000000103030810 */ /* 0x000fc80007ffe0ff */
[----:B------:R-:W-:-:S13]  /*01e0*/  ISETP.GE.U32.AND P1, PT, R7, R0, PT ;  /* 0x000000000700720c */ /* 0x000fda0003f26070 */
[----:B------:R-:W-:Y:S01]  /*01f0*/  @P1 VIADD R3, R3, 0x1 ;  /* 0x0000000103031836 */ /* 0x000fe20000000000 */
[----:B------:R-:W-:-:S04]  /*0200*/  @!P2 LOP3.LUT R3, RZ, R0, RZ, 0x33, !PT ;  /* 0x00000000ff03a212 */ /* 0x000fc800078e33ff */
[----:B------:R-:W-:-:S04]  /*0210*/  IADD3 R2, PT, PT, R6, R3, RZ ;  /* 0x0000000306027210 */ /* 0x000fc80007ffe0ff */
[C---:B------:R-:W-:Y:S02]  /*0220*/  LOP3.LUT R3, R2.reuse, 0x3, RZ, 0xc0, !PT ;  /* 0x0000000302037812 */ /* 0x040fe400078ec0ff */
[----:B------:R-:W-:Y:S02]  /*0230*/  ISETP.GE.U32.AND P0, PT, R2, 0x3, PT ;  /* 0x000000030200780c */ /* 0x000fe40003f06070 */
[----:B------:R-:W-:-:S13]  /*0240*/  ISETP.NE.AND P1, PT, R3, 0x3, PT ;  /* 0x000000030300780c */ /* 0x000fda0003f25270 */
[----:B-123--:R-:W-:Y:S05]  /*0250*/  @!P1 BRA `(.L_x_2) ;  /* 0x00000000004c9947 */ /* 0x00efea0003800000 */
[----:B------:R-:W-:-:S04]  /*0260*/  IADD3 R2, PT, PT, R2, 0x1, RZ ;  /* 0x0000000102027810 */ /* 0x000fc80007ffe0ff */
[----:B------:R-:W-:Y:S01]  /*0270*/  LOP3.LUT R4, R2, 0x3, RZ, 0xc0, !PT ;  /* 0x0000000302047812 */ /* 0x000fe200078ec0ff */
[----:B------:R-:W-:-:S04]  /*0280*/  IMAD.WIDE.U32 R2, R5, 0x4, RZ ;  /* 0x0000000405027825 */ /* 0x000fc800078e00ff */
[----:B------:R-:W-:Y:S02]  /*0290*/  IMAD R5, R4, R0, R5 ;  /* 0x0000000004057224 */ /* 0x000fe400078e0205 */
[----:B------:R-:W-:-:S07]  /*02a0*/  IMAD.MOV R4, RZ, RZ, -R4 ;  /* 0x000000ffff047224 */ /* 0x000fce00078e0a04 */
.L_x_3:
[C---:B------:R-:W-:Y:S02]  /*02b0*/  IADD3 R8, P2, PT, R2.reuse, UR10, RZ ;  /* 0x0000000a02087c10 */ /* 0x040fe4000ff5e0ff */
[----:B------:R-:W-:Y:S02]  /*02c0*/  IADD3 R6, P1, PT, R2, UR8, RZ ;  /* 0x0000000802067c10 */ /* 0x000fe4000ff3e0ff */
[C---:B------:R-:W-:Y:S02]  /*02d0*/  IADD3.X R9, PT, PT, R3.reuse, UR11, RZ, P2, !PT ;  /* 0x0000000b03097c10 */ /* 0x040fe400097fe4ff */
[----:B------:R-:W-:-:S04]  /*02e0*/  IADD3.X R7, PT, PT, R3, UR9, RZ, P1, !PT ;  /* 0x0000000903077c10 */ /* 0x000fc80008ffe4ff */
[----:B------:R-:W2:Y:S04]  /*02f0*/  LDG.E R9, desc[UR4][R8.64] ;  /* 0x0000000408097981 */ /* 0x000ea8000c1e1900 */
[----:B------:R-:W2:Y:S01]  /*0300*/  LDG.E R6, desc[UR4][R6.64] ;  /* 0x0000000406067981 */ /* 0x000ea2000c1e1900 */
[----:B0-----:R-:W-:-:S04]  /*0310*/  IADD3 R10, P1, PT, R2, UR12, RZ ;  /* 0x0000000c020a7c10 */ /* 0x001fc8000ff3e0ff */
[----:B------:R-:W-:Y:S02]  /*0320*/  IADD3.X R11, PT, PT, R3, UR13, RZ, P1, !PT ;  /* 0x0000000d030b7c10 */ /* 0x000fe40008ffe4ff */
[----:B------:R-:W-:-:S04]  /*0330*/  IADD3 R4, PT, PT, R4, 0x1, RZ ;  /* 0x0000000104047810 */ /* 0x000fc80007ffe0ff */
[----:B------:R-:W-:Y:S01]  /*0340*/  ISETP.NE.AND P1, PT, R4, RZ, PT ;  /* 0x000000ff0400720c */ /* 0x000fe20003f25270 */
[----:B------:R-:W-:-:S04]  /*0350*/  IMAD.WIDE.U32 R2, R0, 0x4, R2 ;  /* 0x0000000400027825 */ /* 0x000fc800078e0002 */
[----:B--2---:R-:W-:-:S05]  /*0360*/  FADD R13, R6, R9 ;  /* 0x00000009060d7221 */ /* 0x004fca0000000000 */
[----:B------:R0:W-:Y:S03]  /*0370*/  STG.E desc[UR4][R10.64], R13 ;  /* 0x0000000d0a007986 */ /* 0x0001e6000c101904 */
[----:B------:R-:W-:Y:S05]  /*0380*/  @P1 BRA `(.L_x_3) ;  /* 0xfffffffc00c81947 */ /* 0x000fea000383ffff */
.L_x_2:
[----:B------:R-:W-:Y:S05]  /*0390*/  BSYNC.RECONVERGENT B0 ;  /* 0x0000000000007941 */ /* 0x000fea0003800200 */
.L_x_1:
[----:B------:R-:W-:Y:S05]  /*03a0*/  @!P0 EXIT ;  /* 0x000000000000894d */ /* 0x000fea0003800000 */
.L_x_4:
[----:B------:R-:W0:Y:S08]  /*03b0*/  LDC.64 R6, c[0x0][0x380] ;  /* 0x0000e000ff067b82 */ /* 0x000e300000000a00 */
[----:B------:R-:W1:Y:S08]  /*03c0*/  LDC.64 R2, c[0x0][0x388] ;  /* 0x0000e200ff027b82 */ /* 0x000e700000000a00 */
[----:B--2---:R-:W2:Y:S01]  /*03d0*/  LDC.64 R8, c[0x0][0x390] ;  /* 0x0000e400ff087b82 */ /* 0x004ea20000000a00 */
[----:B0-----:R-:W-:-:S06]  /*03e0*/  IMAD.WIDE.U32 R10, R5, 0x4, R6 ;  /* 0x00000004050a7825 */ /* 0x001fcc00078e0006 */
[----:B------:R-:W3:Y:S01]  /*03f0*/  LDG.E R10, desc[UR4][R10.64] ;  /* 0x000000040a0a7981 */ /* 0x000ee2000c1e1900 */
[----:B-1----:R-:W-:-:S06]  /*0400*/  IMAD.WIDE.U32 R12, R5, 0x4, R2 ;  /* 0x00000004050c7825 */ /* 0x002fcc00078e0002 */
[----:B------:R-:W3:Y:S01]  /*0410*/  LDG.E R13, desc[UR4][R12.64] ;  /* 0x000000040c0d7981 */ /* 0x000ee2000c1e1900 */
[----:B------:R-:W-:Y:S01]  /*0420*/  IADD3 R19, PT, PT, R0, R5, RZ ;  /* 0x0000000500137210 */ /* 0x000fe20007ffe0ff */
[----:B--2---:R-:W-:-:S04]  /*0430*/  IMAD.WIDE.U32 R4, R5, 0x4, R8 ;  /* 0x0000000405047825 */ /* 0x004fc800078e0008 */
[----:B------:R-:W-:-:S04]  /*0440*/  IMAD.WIDE.U32 R14, R19, 0x4, R6 ;  /* 0x00000004130e7825 */ /* 0x000fc800078e0006 */
[----:B------:R-:W-:-:S04]  /*0450*/  IMAD.WIDE.U32 R16, R19, 0x4, R2 ;  /* 0x0000000413107825 */ /* 0x000fc800078e0002 */
[----:B---3--:R-:W-:-:S05]  /*0460*/  FADD R21, R10, R13 ;  /* 0x0000000d0a157221 */ /* 0x008fca0000000000 */
[----:B------:R0:W-:Y:S04]  /*0470*/  STG.E desc[UR4][R4.64], R21 ;  /* 0x0000001504007986 */ /* 0x0001e8000c101904 */
[----:B------:R-:W2:Y:S04]  /*0480*/  LDG.E R14, desc[UR4][R14.64] ;  /* 0x000000040e0e7981 */ /* 0x000ea8000c1e1900 */
[----:B------:R-:W2:Y:S01]  /*0490*/  LDG.E R17, desc[UR4][R16.64] ;  /* 0x0000000410117981 */ /* 0x000ea2000c1e1900 */
[C---:B------:R-:W-:Y:S02]  /*04a0*/  IMAD.IADD R25, R19.reuse, 0x1, R0 ;  /* 0x0000000113197824 */ /* 0x040fe400078e0200 */
[----:B------:R-:W-:-:S04]  /*04b0*/  IMAD.WIDE.U32 R10, R19, 0x4, R8 ;  /* 0x00000004130a7825 */ /* 0x000fc800078e0008 */
[----:B------:R-:W-:-:S04]  /*04c0*/  IMAD.WIDE.U32 R12, R25, 0x4, R6 ;  /* 0x00000004190c7825 */ /* 0x000fc800078e0006 */
[----:B------:R-:W-:-:S04]  /*04d0*/  IMAD.WIDE.U32 R18, R25, 0x4, R2 ;  /* 0x0000000419127825 */ /* 0x000fc800078e0002 */
[----:B--2---:R-:W-:-:S05]  /*04e0*/  FADD R23, R14, R17 ;  /* 0x000000110e177221 */ /* 0x004fca0000000000 */
[----:B------:R1:W-:Y:S04]  /*04f0*/  STG.E desc[UR4][R10.64], R23 ;  /* 0x000000170a007986 */ /* 0x0003e8000c101904 */
[----:B------:R-:W2:Y:S04]  /*0500*/  LDG.E R12, desc[UR4][R12.64] ;  /* 0x000000040c0c7981 */ /* 0x000ea8000c1e1900 */
[----:B------:R-:W2:Y:S01]  /*0510*/  LDG.E R19, desc[UR4][R18.64] ;  /* 0x0000000412137981 */ /* 0x000ea2000c1e1900 */
[C---:B0-----:R-:W-:Y:S01]  /*0520*/  IADD3 R5, PT, PT, R25.reuse, R0, RZ ;  /* 0x0000000019057210 */ /* 0x041fe20007ffe0ff */
[----:B------:R-:W-:-:S04]  /*0530*/  IMAD.WIDE.U32 R14, R25, 0x4, R8 ;  /* 0x00000004190e7825 */ /* 0x000fc800078e0008 */
[----:B------:R-:W-:-:S04]  /*0540*/  IMAD.WIDE.U32 R6, R5, 0x4, R6 ;  /* 0x0000000405067825 */ /* 0x000fc800078e0006 */
[----:B------:R-:W-:-:S04]  /*0550*/  IMAD.WIDE.U32 R2, R5, 0x4, R2 ;  /* 0x0000000405027825 */ /* 0x000fc800078e0002 */
[----:B--2---:R-:W-:-:S05]  /*0560*/  FADD R17, R12, R19 ;  /* 0x000000130c117221 */ /* 0x004fca0000000000 */
[----:B------:R2:W-:Y:S04]  /*0570*/  STG.E desc[UR4][R14.64], R17 ;  /* 0x000000110e007986 */ /* 0x0005e8000c101904 */
[----:B------:R-:W1:Y:S04]  /*0580*/  LDG.E R6, desc[UR4][R6.64] ;  /* 0x0000000406067981 */ /* 0x000e68000c1e1900 */
[----:B------:R-:W1:Y:S01]  /*0590*/  LDG.E R3, desc[UR4][R2.64] ;  /* 0x0000000402037981 */ /* 0x000e62000c1e1900 */
[C---:B------:R-:W-:Y:S01]  /*05a0*/  IMAD.WIDE.U32 R8, R5.reuse, 0x4, R8 ;  /* 0x0000000405087825 */ /* 0x040fe200078e0008 */
[----:B------:R-:W-:-:S04]  /*05b0*/  IADD3 R5, PT, PT, R5, R0, RZ ;  /* 0x0000000005057210 */ /* 0x000fc80007ffe0ff */
[----:B------:R-:W-:Y:S01]  /*05c0*/  ISETP.GE.AND P0, PT, R5, UR6, PT ;  /* 0x0000000605007c0c */ /* 0x000fe2000bf06270 */
[----:B-1----:R-:W-:-:S05]  /*05d0*/  FADD R11, R6, R3 ;  /* 0x00000003060b7221 */ /* 0x002fca0000000000 */
[----:B------:R2:W-:Y:S07]  /*05e0*/  STG.E desc[UR4][R8.64], R11 ;  /* 0x0000000b08007986 */ /* 0x0005ee000c101904 */
[----:B------:R-:W-:Y:S05]  /*05f0*/  @!P0 BRA `(.L_x_4) ;  /* 0xfffffffc006c8947 */ /* 0x000fea000383ffff */
[----:B------:R-:W-:Y:S05]  /*0600*/  EXIT ;  /* 0x000000000000794d */ /* 0x000fea0003800000 */
.L_x_5:
        /* <DEDUP_REMOVED lines=15> */
.L_x_13:


//--------------------- .text._Z11AddArraysSTPKfS0_Pfi --------------------------
	.section	.text._Z11AddArraysSTPKfS0_Pfi,"ax",@progbits
	.align	128
        .global         _Z11AddArraysSTPKfS0_Pfi
        .type           _Z11AddArraysSTPKfS0_Pfi,@function
        .size           _Z11AddArraysSTPKfS0_Pfi,(.L_x_14 - _Z11AddArraysSTPKfS0_Pfi)
        .other          _Z11AddArraysSTPKfS0_Pfi,@"STO_CUDA_ENTRY STV_DEFAULT"
_Z11AddArraysSTPKfS0_Pfi:
.text._Z11AddArraysSTPKfS0_Pfi:
[----:B------:R-:W-:Y:S08]  /*0000*/  LDC R1, c[0x0][0x37c] ;  /* 0x0000df00ff017b82 */ /* 0x000ff00000000800 */
[----:B------:R-:W0:Y:S02]  /*0010*/  LDC R2, c[0x0][0x398] ;  /* 0x0000e600ff027b82 */ /* 0x000e240000000800 */
[----:B0-----:R-:W-:-:S13]  /*0020*/  ISETP.GE.AND P0, PT, R2, 0x1, PT ;  /* 0x000000010200780c */ /* 0x001fda0003f06270 */
[----:B------:R-:W-:Y:S05]  /*0030*/  @!P0 EXIT ;  /* 0x000000000000894d */ /* 0x000fea0003800000 */
[C---:B------:R-:W-:Y:S01]  /*0040*/  ISETP.GE.U32.AND P1, PT, R2.reuse, 0x10, PT ;  /* 0x000000100200780c */ /* 0x040fe20003f26070 */
[----:B------:R-:W0:Y:S01]  /*0050*/  LDCU.64 UR12, c[0x0][0x358] ;  /* 0x00006b00ff0c77ac */ /* 0x000e220008000a00 */
[----:B------:R-:W-:Y:S01]  /*0060*/  LOP3.LUT R12, R2, 0xf, RZ, 0xc0, !PT ;  /* 0x0000000f020c7812 */ /* 0x000fe200078ec0ff */
[----:B------:R-:W-:-:S03]  /*0070*/  HFMA2 R0, -RZ, RZ, 0, 0 ;  /* 0x00000000ff007431 */ /* 0x000fc600000001ff */
[----:B------:R-:W-:-:S07]  /*0080*/  ISETP.NE.AND P0, PT, R12, RZ, PT ;  /* 0x000000ff0c00720c */ /* 0x000fce0003f05270 */
[----:B------:R-:W-:Y:S06]  /*0090*/  @!P1 BRA `(.L_x_6) ;  /* 0x0000000400789947 */ /* 0x000fec0003800000 */
[----:B------:R-:W1:Y:S01]  /*00a0*/  LDCU.128 UR4, c[0x0][0x380] ;  /* 0x00007000ff0477ac */ /* 0x000e620008000c00 */
[----:B------:R-:W-:Y:S01]  /*00b0*/  LOP3.LUT R0, R2, 0x7ffffff0, RZ, 0xc0, !PT ;  /* 0x7ffffff002007812 */ /* 0x000fe200078ec0ff */
[----:B------:R-:W2:Y:S03]  /*00c0*/  LDCU.64 UR10, c[0x0][0x390] ;  /* 0x00007200ff0a77ac */ /* 0x000ea60008000a00 */
[----:B------:R-:W-:Y:S01]  /*00d0*/  IADD3 R3, PT, PT, -R0, RZ, RZ ;  /* 0x000000ff00037210 */ /* 0x000fe20007ffe1ff */
[----:B-1----:R-:W-:Y:S02]  /*00e0*/  UIADD3 UR8, UP0, UPT, UR4, 0x20, URZ ;  /* 0x0000002004087890 */ /* 0x002fe4000ff1e0ff */
[----:B------:R-:W-:Y:S02]  /*00f0*/  UIADD3 UR6, UP1, UPT, UR6, 0x20, URZ ;  /* 0x0000002006067890 */ /* 0x000fe4000ff3e0ff */
[----:B--2---:R-:W-:-:S02]  /*0100*/  UIADD3 UR4, UP2, UPT, UR10, 0x20, URZ ;  /* 0x000000200a047890 */ /* 0x004fc4000ff5e0ff */
[----:B------:R-:W-:Y:S01]  /*0110*/  UIADD3.X UR9, UPT, UPT, URZ, UR5, URZ, UP0, !UPT ;  /* 0x00000005ff097290 */ /* 0x000fe200087fe4ff */
[----:B------:R-:W-:Y:S01]  /*0120*/  MOV R16, UR8 ;  /* 0x0000000800107c02 */ /* 0x000fe20008000f00 */
[----:B------:R-:W-:Y:S01]  /*0130*/  UIADD3.X UR7, UPT, UPT, URZ, UR7, URZ, UP1, !UPT ;  /* 0x00000007ff077290 */ /* 0x000fe20008ffe4ff */
[----:B------:R-:W-:Y:S01]  /*0140*/  IMAD.U32 R11, RZ, RZ, UR6 ;  /* 0x00000006ff0b7e24 */ /* 0x000fe2000f8e00ff */
[----:B------:R-:W-:Y:S01]  /*0150*/  UIADD3.X UR5, UPT, UPT, URZ, UR11, URZ, UP2, !UPT ;  /* 0x0000000bff057290 */ /* 0x000fe200097fe4ff */
[----:B------:R-:W-:Y:S02]  /*0160*/  MOV R10, UR4 ;  /* 0x00000004000a7c02 */ /* 0x000fe40008000f00 */
[----:B------:R-:W-:Y:S02]  /*0170*/  MOV R5, UR9 ;  /* 0x0000000900057c02 */ /* 0x000fe40008000f00 */
[----:B------:R-:W-:Y:S01]  /*0180*/  MOV R14, UR7 ;  /* 0x00000007000e7c02 */ /* 0x000fe20008000f00 */
[----:B------:R-:W-:-:S07]  /*0190*/  IMAD.U32 R13, RZ, RZ, UR5 ;  /* 0x00000005ff0d7e24 */ /* 0x000fce000f8e00ff */
.L_x_7:
[----:B------:R-:W-:Y:S02]  /*01a0*/  MOV R4, R16 ;  /* 0x0000001000047202 */ /* 0x000fe40000000f00 */
[----:B------:R-:W-:Y:S02]  /*01b0*/  MOV R6, R11 ;  /* 0x0000000b00067202 */ /* 0x000fe40000000f00 */
[----:B------:R-:W-:Y:S01]  /*01c0*/  MOV R7, R14 ;  /* 0x0000000e00077202 */ /* 0x000fe20000000f00 */
[----:B0-2---:R-:W2:Y:S04]  /*01d0*/  LDG.E R8, desc[UR12][R4.64+-0x20] ;  /* 0xffffe00c04087981 */ /* 0x005ea8000c1e1900 */
[----:B------:R-:W2:Y:S02]  /*01e0*/  LDG.E R9, desc[UR12][R6.64+-0x20] ;  /* 0xffffe00c06097981 */ /* 0x000ea4000c1e1900 */
[----:B--2---:R-:W-:Y:S01]  /*01f0*/  FADD R11, R8, R9 ;  /* 0x00000009080b7221 */ /* 0x004fe20000000000 */
[----:B------:R-:W-:Y:S01]  /*0200*/  IMAD.MOV.U32 R8, RZ, RZ, R10 ;  /* 0x000000ffff087224 */ /* 0x000fe200078e000a */
[----:B------:R-:W-:-:S05]  /*0210*/  MOV R9, R13 ;  /* 0x0000000d00097202 */ /* 0x000fca0000000f00 */
[----:B------:R0:W-:Y:S04]  /*0220*/  STG.E desc[UR12][R8.64+-0x20], R11 ;  /* 0xffffe00b08007986 */ /* 0x0001e8000c10190c */
[----:B------:R-:W2:Y:S04]  /*0230*/  LDG.E R10, desc[UR12][R4.64+-0x1c] ;  /* 0xffffe40c040a7981 */ /* 0x000ea8000c1e1900 */
[----:B------:R-:W2:Y:S02]  /*0240*/  LDG.E R13, desc[UR12][R6.64+-0x1c] ;  /* 0xffffe40c060d7981 */ /* 0x000ea4000c1e1900 */
[----:B--2---:R-:W-:-:S05]  /*0250*/  FADD R13, R10, R13 ;  /* 0x0000000d0a0d7221 */ /* 0x004fca0000000000 */
[----:B------:R1:W-:Y:S04]  /*0260*/  STG.E desc[UR12][R8.64+-0x1c], R13 ;  /* 0xffffe40d08007986 */ /* 0x0003e8000c10190c */
[----:B------:R-:W2:Y:S04]  /*0270*/  LDG.E R10, desc[UR12][R4.64+-0x18] ;  /* 0xffffe80c040a7981 */ /* 0x000ea8000c1e1900 */
[----:B------:R-:W2:Y:S02]  /*0280*/  LDG.E R15, desc[UR12][R6.64+-0x18] ;  /* 0xffffe80c060f7981 */ /* 0x000ea4000c1e1900 */
[----:B--2---:R-:W-:-:S05]  /*0290*/  FADD R15, R10, R15 ;  /* 0x0000000f0a0f7221 */ /* 0x004fca0000000000 */
[----:B------:R2:W-:Y:S04]  /*02a0*/  STG.E desc[UR12][R8.64+-0x18], R15 ;  /* 0xffffe80f08007986 */ /* 0x0005e8000c10190c */
[----:B------:R-:W3:Y:S04]  /*02b0*/  LDG.E R10, desc[UR12][R4.64+-0x14] ;  /* 0xffffec0c040a7981 */ /* 0x000ee8000c1e1900 */
[----:B------:R-:W3:Y:S02]  /*02c0*/  LDG.E R17, desc[UR12][R6.64+-0x14] ;  /* 0xffffec0c06117981 */ /* 0x000ee4000c1e1900 */
[----:B---3--:R-:W-:-:S05]  /*02d0*/  FADD R17, R10, R17 ;  /* 0x000000110a117221 */ /* 0x008fca0000000000 */
[----:B------:R3:W-:Y:S04]  /*02e0*/  STG.E desc[UR12][R8.64+-0x14], R17 ;  /* 0xffffec1108007986 */ /* 0x0007e8000c10190c */
[----:B------:R-:W4:Y:S04]  /*02f0*/  LDG.E R10, desc[UR12][R4.64+-0x10] ;  /* 0xfffff00c040a7981 */ /* 0x000f28000c1e1900 */
[----:B0-----:R-:W4:Y:S02]  /*0300*/  LDG.E R11, desc[UR12][R6.64+-0x10] ;  /* 0xfffff00c060b7981 */ /* 0x001f24000c1e1900 */
[----:B----4-:R-:W-:-:S05]  /*0310*/  FADD R11, R10, R11 ;  /* 0x0000000b0a0b7221 */ /* 0x010fca0000000000 */
[----:B------:R0:W-:Y:S04]  /*0320*/  STG.E desc[UR12][R8.64+-0x10], R11 ;  /* 0xfffff00b08007986 */ /* 0x0001e8000c10190c */
[----:B------:R-:W4:Y:S04]  /*0330*/  LDG.E R10, desc[UR12][R4.64+-0xc] ;  /* 0xfffff40c040a7981 */ /* 0x000f28000c1e1900 */
[----:B-1----:R-:W4:Y:S02]  /*0340*/  LDG.E R13, desc[UR12][R6.64+-0xc] ;  /* 0xfffff40c060d7981 */ /* 0x002f24000c1e1900 */
[----:B----4-:R-:W-:-:S05]  /*0350*/  FADD R13, R10, R13 ;  /* 0x0000000d0a0d7221 */ /* 0x010fca0000000000 */
[----:B------:R1:W-:Y:S04]  /*0360*/  STG.E desc[UR12][R8.64+-0xc], R13 ;  /* 0xfffff40d08007986 */ /* 0x0003e8000c10190c */
[----:B------:R-:W4:Y:S04]  /*0370*/  LDG.E R10, desc[UR12][R4.64+-0x8] ;  /* 0xfffff80c040a7981 */ /* 0x000f28000c1e1900 */
[----:B--2---:R-:W4:Y:S02]  /*0380*/  LDG.E R15, desc[UR12][R6.64+-0x8] ;  /* 0xfffff80c060f7981 */ /* 0x004f24000c1e1900 */
[----:B----4-:R-:W-:-:S05]  /*0390*/  FADD R15, R10, R15 ;  /* 0x0000000f0a0f7221 */ /* 0x010fca0000000000 */
[----:B------:R2:W-:Y:S04]  /*03a0*/  STG.E desc[UR12][R8.64+-0x8], R15 ;  /* 0xfffff80f08007986 */ /* 0x0005e8000c10190c */
[----:B------:R-:W4:Y:S04]  /*03b0*/  LDG.E R10, desc[UR12][R4.64+-0x4] ;  /* 0xfffffc0c040a7981 */ /* 0x000f28000c1e1900 */
[----:B---3--:R-:W4:Y:S02]  /*03c0*/  LDG.E R17, desc[UR12][R6.64+-0x4] ;  /* 0xfffffc0c06117981 */ /* 0x008f24000c1e1900 */
[----:B----4-:R-:W-:-:S05]  /*03d0*/  FADD R17, R10, R17 ;  /* 0x000000110a117221 */ /* 0x010fca0000000000 */
        /* <DEDUP_REMOVED lines=26> */
[----:B--2---:R-:W4:Y:S01]  /*0580*/  LDG.E R15, desc[UR12][R6.64+0x18] ;  /* 0x0000180c060f7981 */ /* 0x004f22000c1e1900 */
[----:B------:R-:W-:Y:S01]  /*0590*/  IADD3 R3, PT, PT, R3, 0x10, RZ ;  /* 0x0000001003037810 */ /* 0x000fe20007ffe0ff */
[----:B----4-:R-:W-:-:S05]  /*05a0*/  FADD R15, R10, R15 ;  /* 0x0000000f0a0f7221 */ /* 0x010fca0000000000 */
[----:B------:R2:W-:Y:S04]  /*05b0*/  STG.E desc[UR12][R8.64+0x18], R15 ;  /* 0x0000180f08007986 */ /* 0x0005e8000c10190c */
[----:B------:R4:W5:Y:S04]  /*05c0*/  LDG.E R10, desc[UR12][R4.64+0x1c] ;  /* 0x00001c0c040a7981 */ /* 0x000968000c1e1900 */
[----:B---3--:R-:W5:Y:S01]  /*05d0*/  LDG.E R17, desc[UR12][R6.64+0x1c] ;  /* 0x00001c0c06117981 */ /* 0x008f62000c1e1900 */
[----:B------:R-:W-:Y:S02]  /*05e0*/  ISETP.NE.AND P1, PT, R3, RZ, PT ;  /* 0x000000ff0300720c */ /* 0x000fe40003f25270 */
[----:B0-----:R-:W-:-:S02]  /*05f0*/  IADD3 R11, P3, PT, R6, 0x40, RZ ;  /* 0x00000040060b7810 */ /* 0x001fc40007f7e0ff */
[----:B------:R-:W-:-:S03]  /*0600*/  IADD3 R16, P2, PT, R4, 0x40, RZ ;  /* 0x0000004004107810 */ /* 0x000fc60007f5e0ff */
[----:B------:R-:W-:Y:S01]  /*0610*/  IMAD.X R14, RZ, RZ, R7, P3 ;  /* 0x000000ffff0e7224 */ /* 0x000fe200018e0607 */
[----:B----4-:R-:W-:Y:S01]  /*0620*/  IADD3.X R5, PT, PT, RZ, R5, RZ, P2, !PT ;  /* 0x00000005ff057210 */ /* 0x010fe200017fe4ff */
[----:B-----5:R-:W-:Y:S01]  /*0630*/  FADD R17, R10, R17 ;  /* 0x000000110a117221 */ /* 0x020fe20000000000 */
[----:B------:R-:W-:-:S04]  /*0640*/  IADD3 R10, P4, PT, R8, 0x40, RZ ;  /* 0x00000040080a7810 */ /* 0x000fc80007f9e0ff */
[----:B------:R2:W-:Y:S01]  /*0650*/  STG.E desc[UR12][R8.64+0x1c], R17 ;  /* 0x00001c1108007986 */ /* 0x0005e2000c10190c */
[----:B-1----:R-:W-:Y:S01]  /*0660*/  IADD3.X R13, PT, PT, RZ, R9, RZ, P4, !PT ;  /* 0x00000009ff0d7210 */ /* 0x002fe200027fe4ff */
[----:B------:R-:W-:Y:S07]  /*0670*/  @P1 BRA `(.L_x_7) ;  /* 0xfffffff800c81947 */ /* 0x000fee000383ffff */
.L_x_6:
[----:B0-----:R-:W-:Y:S05]  /*0680*/  @!P0 EXIT ;  /* 0x000000000000894d */ /* 0x001fea0003800000 */
[----:B------:R-:W-:Y:S02]  /*0690*/  ISETP.GE.U32.AND P0, PT, R12, 0x8, PT ;  /* 0x000000080c00780c */ /* 0x000fe40003f06070 */
[----:B------:R-:W-:-:S04]  /*06a0*/  LOP3.LUT R14, R2, 0x7, RZ, 0xc0, !PT ;  /* 0x00000007020e7812 */ /* 0x000fc800078ec0ff */
[----:B------:R-:W-:-:S07]  /*06b0*/  ISETP.NE.AND P1, PT, R14, RZ, PT ;  /* 0x000000ff0e00720c */ /* 0x000fce0003f25270 */
[----:B------:R-:W-:Y:S06]  /*06c0*/  @!P0 BRA `(.L_x_8) ;  /* 0x00000000009c8947 */ /* 0x000fec0003800000 */
[----:B------:R-:W0:Y:S08]  /*06d0*/  LDC.64 R4, c[0x0][0x380] ;  /* 0x0000e000ff047b82 */ /* 0x000e300000000a00 */
[----:B------:R-:W1:Y:S08]  /*06e0*/  LDC.64 R6, c[0x0][0x388] ;  /* 0x0000e200ff067b82 */ /* 0x000e700000000a00 */
[----:B--2---:R-:W2:Y:S01]  /*06f0*/  LDC.64 R8, c[0x0][0x390] ;  /* 0x0000e400ff087b82 */ /* 0x004ea20000000a00 */
[----:B0-----:R-:W-:-:S05]  /*0700*/  IMAD.WIDE.U32 R4, R0, 0x4, R4 ;  /* 0x0000000400047825 */ /* 0x001fca00078e0004 */
[----:B------:R-:W3:Y:S01]  /*0710*/  LDG.E R3, desc[UR12][R4.64] ;  /* 0x0000000c04037981 */ /* 0x000ee2000c1e1900 */
[----:B-1----:R-:W-:-:S05]  /*0720*/  IMAD.WIDE.U32 R6, R0, 0x4, R6 ;  /* 0x0000000400067825 */ /* 0x002fca00078e0006 */
[----:B------:R-:W3:Y:S01]  /*0730*/  LDG.E R10, desc[UR12][R6.64] ;  /* 0x0000000c060a7981 */ /* 0x000ee2000c1e1900 */
[----:B--2---:R-:W-:-:S04]  /*0740*/  IMAD.WIDE.U32 R8, R0, 0x4, R8 ;  /* 0x0000000400087825 */ /* 0x004fc800078e0008 */
[----:B---3--:R-:W-:-:S05]  /*0750*/  FADD R3, R3, R10 ;  /* 0x0000000a03037221 */ /* 0x008fca0000000000 */
        /* <DEDUP_REMOVED lines=13> */
[----:B0-----:R-:W4:Y:S04]  /*0830*/  LDG.E R3, desc[UR12][R4.64+0x10] ;  /* 0x0000100c04037981 */ /* 0x001f28000c1e1900 */
[----:B------:R-:W4:Y:S02]  /*0840*/  LDG.E R10, desc[UR12][R6.64+0x10] ;  /* 0x0000100c060a7981 */ /* 0x000f24000c1e1900 */
        /* <DEDUP_REMOVED lines=10> */
[----:B------:R-:W2:Y:S04]  /*08f0*/  LDG.E R10, desc[UR12][R4.64+0x1c] ;  /* 0x00001c0c040a7981 */ /* 0x000ea8000c1e1900 */
[----:B---3--:R-:W2:Y:S01]  /*0900*/  LDG.E R15, desc[UR12][R6.64+0x1c] ;  /* 0x00001c0c060f7981 */ /* 0x008ea2000c1e1900 */
[----:B------:R-:W-:Y:S01]  /*0910*/  IADD3 R0, PT, PT, R0, 0x8, RZ ;  /* 0x0000000800007810 */ /* 0x000fe20007ffe0ff */
[----:B--2---:R-:W-:-:S05]  /*0920*/  FADD R15, R10, R15 ;  /* 0x0000000f0a0f7221 */ /* 0x004fca0000000000 */
[----:B------:R0:W-:Y:S02]  /*0930*/  STG.E desc[UR12][R8.64+0x1c], R15 ;  /* 0x00001c0f08007986 */ /* 0x0001e4000c10190c */
.L_x_8:
[----:B------:R-:W-:Y:S05]  /*0940*/  @!P1 EXIT ;  /* 0x000000000000994d */ /* 0x000fea0003800000 */
[----:B------:R-:W-:Y:S02]  /*0950*/  ISETP.GE.U32.AND P0, PT, R14, 0x4, PT ;  /* 0x000000040e00780c */ /* 0x000fe40003f06070 */
[----:B------:R-:W-:-:S04]  /*0960*/  LOP3.LUT R2, R2, 0x3, RZ, 0xc0, !PT ;  /* 0x0000000302027812 */ /* 0x000fc800078ec0ff */
[----:B------:R-:W-:-:S07]  /*0970*/  ISETP.NE.AND P1, PT, R2, RZ, PT ;  /* 0x000000ff0200720c */ /* 0x000fce0003f25270 */
[----:B------:R-:W-:Y:S06]  /*0980*/  @!P0 BRA `(.L_x_9) ;  /* 0x00000000005c8947 */ /* 0x000fec0003800000 */
[----:B------:R-:W1:Y:S08]  /*0990*/  LDC.64 R4, c[0x0][0x380] ;  /* 0x0000e000ff047b82 */ /* 0x000e700000000a00 */
[----:B------:R-:W3:Y:S08]  /*09a0*/  LDC.64 R6, c[0x0][0x388] ;  /* 0x0000e200ff067b82 */ /* 0x000ef00000000a00 */
[----:B0-2---:R-:W0:Y:S01]  /*09b0*/  LDC.64 R8, c[0x0][0x390] ;  /* 0x0000e400ff087b82 */ /* 0x005e220000000a00 */
[----:B-1----:R-:W-:-:S05]  /*09c0*/  IMAD.WIDE.U32 R4, R0, 0x4, R4 ;  /* 0x0000000400047825 */ /* 0x002fca00078e0004 */
[----:B------:R-:W2:Y:S01]  /*09d0*/  LDG.E R3, desc[UR12][R4.64] ;  /* 0x0000000c04037981 */ /* 0x000ea2000c1e1900 */
[----:B---3--:R-:W-:-:S05]  /*09e0*/  IMAD.WIDE.U32 R6, R0, 0x4, R6 ;  /* 0x0000000400067825 */ /* 0x008fca00078e0006 */
[----:B------:R-:W2:Y:S01]  /*09f0*/  LDG.E R10, desc[UR12][R6.64] ;  /* 0x0000000c060a7981 */ /* 0x000ea2000c1e1900 */
[----:B0-----:R-:W-:-:S04]  /*0a00*/  IMAD.WIDE.U32 R8, R0, 0x4, R8 ;  /* 0x0000000400087825 */ /* 0x001fc800078e0008 */
[----:B--2---:R-:W-:-:S05]  /*0a10*/  FADD R3, R3, R10 ;  /* 0x0000000a03037221 */ /* 0x004fca0000000000 */
        /* <DEDUP_REMOVED lines=9> */
[----:B------:R-:W2:Y:S04]  /*0ab0*/  LDG.E R10, desc[UR12][R4.64+0xc] ;  /* 0x00000c0c040a7981 */ /* 0x000ea8000c1e1900 */
[----:B------:R-:W2:Y:S01]  /*0ac0*/  LDG.E R15, desc[UR12][R6.64+0xc] ;  /* 0x00000c0c060f7981 */ /* 0x000ea2000c1e1900 */
[----:B------:R-:W-:Y:S01]  /*0ad0*/  IADD3 R0, PT, PT, R0, 0x4, RZ ;  /* 0x0000000400007810 */ /* 0x000fe20007ffe0ff */
[----:B--2---:R-:W-:-:S05]  /*0ae0*/  FADD R15, R10, R15 ;  /* 0x0000000f0a0f7221 */ /* 0x004fca0000000000 */
[----:B------:R1:W-:Y:S02]  /*0af0*/  STG.E desc[UR12][R8.64+0xc], R15 ;  /* 0x00000c0f08007986 */ /* 0x0003e4000c10190c */
.L_x_9:
[----:B------:R-:W-:Y:S05]  /*0b00*/  @!P1 EXIT ;  /* 0x000000000000994d */ /* 0x000fea0003800000 */
[----:B------:R-:W3:Y:S08]  /*0b10*/  LDC.64 R4, c[0x0][0x390] ;  /* 0x0000e400ff047b82 */ /* 0x000ef00000000a00 */
[----:B------:R-:W4:Y:S08]  /*0b20*/  LDC.64 R6, c[0x0][0x388] ;  /* 0x0000e200ff067b82 */ /* 0x000f300000000a00 */
[----:B012---:R-:W0:Y:S01]  /*0b30*/  LDC.64 R8, c[0x0][0x380] ;  /* 0x0000e000ff087b82 */ /* 0x007e220000000a00 */
[----:B---3--:R-:W-:-:S04]  /*0b40*/  IMAD.WIDE.U32 R4, R0, 0x4, R4 ;  /* 0x0000000400047825 */ /* 0x008fc800078e0004 */
[----:B------:R-:W-:Y:S01]  /*0b50*/  IMAD.MOV.U32 R10, RZ, RZ, R4 ;  /* 0x000000ffff0a7224 */ /* 0x000fe200078e0004 */
[----:B------:R-:W-:Y:S01]  /*0b60*/  MOV R13, R5 ;  /* 0x00000005000d7202 */ /* 0x000fe20000000f00 */
[----:B----4-:R-:W-:-:S05]  /*0b70*/  IMAD.WIDE.U32 R6, R0, 0x4, R6 ;  /* 0x0000000400067825 */ /* 0x010fca00078e0006 */
[----:B------:R-:W-:Y:S01]  /*0b80*/  MOV R11, R7 ;  /* 0x00000007000b7202 */ /* 0x000fe20000000f00 */
[----:B0-----:R-:W-:Y:S01]  /*0b90*/  IMAD.WIDE.U32 R8, R0, 0x4, R8 ;  /* 0x0000000400087825 */ /* 0x001fe200078e0008 */
[----:B------:R-:W-:-:S07]  /*0ba0*/  IADD3 R0, PT, PT, -R2, RZ, RZ ;  /* 0x000000ff02007210 */ /* 0x000fce0007ffe1ff */
.L_x_10:
[----:B0-----:R-:W-:Y:S01]  /*0bb0*/  IMAD.MOV.U32 R2, RZ, RZ, R8 ;  /* 0x000000ffff027224 */ /* 0x001fe200078e0008 */
[----:B------:R-:W-:Y:S02]  /*0bc0*/  MOV R5, R11 ;  /* 0x0000000b00057202 */ /* 0x000fe40000000f00 */
[----:B------:R-:W-:Y:S02]  /*0bd0*/  MOV R3, R9 ;  /* 0x0000000900037202 */ /* 0x000fe40000000f00 */
[----:B------:R-:W-:-:S03]  /*0be0*/  MOV R4, R6 ;  /* 0x0000000600047202 */ /* 0x000fc60000000f00 */
[----:B------:R0:W2:Y:S04]  /*0bf0*/  LDG.E R2, desc[UR12][R2.64] ;  /* 0x0000000c02027981 */ /* 0x0000a8000c1e1900 */
[----:B------:R-:W2:Y:S01]  /*0c00*/  LDG.E R5, desc[UR12][R4.64] ;  /* 0x0000000c04057981 */ /* 0x000ea2000c1e1900 */
[----:B------:R-:W-:Y:S02]  /*0c10*/  IADD3 R0, PT, PT, R0, 0x1, RZ ;  /* 0x0000000100007810 */ /* 0x000fe40007ffe0ff */
[----:B------:R-:W-:Y:S02]  /*0c20*/  IADD3 R6, P2, PT, R6, 0x4, RZ ;  /* 0x0000000406067810 */ /* 0x000fe40007f5e0ff */
[----:B------:R-:W-:Y:S01]  /*0c30*/  ISETP.NE.AND P0, PT, R0, RZ, PT ;  /* 0x000000ff0000720c */ /* 0x000fe20003f05270 */
[----:B0-----:R-:W-:Y:S01]  /*0c40*/  IMAD.MOV.U32 R3, RZ, RZ, R13 ;  /* 0x000000ffff037224 */ /* 0x001fe200078e000d */
[----:B------:R-:W-:-:S02]  /*0c50*/  IADD3 R8, P3, PT, R8, 0x4, RZ ;  /* 0x0000000408087810 */ /* 0x000fc40007f7e0ff */
[----:B------:R-:W-:Y:S02]  /*0c60*/  IADD3.X R11, PT, PT, RZ, R11, RZ, P2, !PT ;  /* 0x0000000bff0b7210 */ /* 0x000fe400017fe4ff */
[----:B------:R-:W-:Y:S01]  /*0c70*/  IADD3.X R9, PT, PT, RZ, R9, RZ, P3, !PT ;  /* 0x00000009ff097210 */ /* 0x000fe20001ffe4ff */
[----:B--2---:R-:W-:Y:S01]  /*0c80*/  FADD R7, R2, R5 ;  /* 0x0000000502077221 */ /* 0x004fe20000000000 */
[----:B------:R-:W-:Y:S02]  /*0c90*/  MOV R2, R10 ;  /* 0x0000000a00027202 */ /* 0x000fe40000000f00 */
[----:B------:R-:W-:-:S03]  /*0ca0*/  IADD3 R10, P1, PT, R10, 0x4, RZ ;  /* 0x000000040a0a7810 */ /* 0x000fc60007f3e0ff */
[----:B------:R0:W-:Y:S01]  /*0cb0*/  STG.E desc[UR12][R2.64], R7 ;  /* 0x0000000702007986 */ /* 0x0001e2000c10190c */
[----:B------:R-:W-:Y:S01]  /*0cc0*/  IADD3.X R13, PT, PT, RZ, R13, RZ, P1, !PT ;  /* 0x0000000dff0d7210 */ /* 0x000fe20000ffe4ff */
[----:B------:R-:W-:Y:S08]  /*0cd0*/  @P0 BRA `(.L_x_10) ;  /* 0xfffffffc00b40947 */ /* 0x000ff0000383ffff */
[----:B------:R-:W-:Y:S05]  /*0ce0*/  EXIT ;  /* 0x000000000000794d */ /* 0x000fea0003800000 */
.L_x_11:
        /* <DEDUP_REMOVED lines=9> */
.L_x_14:


//--------------------- .nv.shared.reserved.0     --------------------------
	.section	.nv.shared.reserved.0,"aw",@nobits
	.weak		__nv_reservedSMEM_offset_0_alias
	.size		__nv_reservedSMEM_offset_0_alias, 0, 64
	.other		__nv_reservedSMEM_offset_0_alias,@"STO_CUDA_RESERVED_SHARED STV_DEFAULT"
__nv_reservedSMEM_offset_0_alias:
	.zero		0
	.zero		64


//--------------------- .nv.constant0._Z13AddArraysMBMTPKfS0_Pfi --------------------------
	.section	.nv.constant0._Z13AddArraysMBMTPKfS0_Pfi,"a",@progbits
	.sectionflags	@""
	.align	4
.nv.constant0._Z13AddArraysMBMTPKfS0_Pfi:
	.zero		924


//--------------------- .nv.constant0._Z11AddArraysMTPKfS0_Pfi --------------------------
	.section	.nv.constant0._Z11AddArraysMTPKfS0_Pfi,"a",@progbits
	.sectionflags	@""
	.align	4
.nv.constant0._Z11AddArraysMTPKfS0_Pfi:
	.zero		924


//--------------------- .nv.constant0._Z11AddArraysSTPKfS0_Pfi --------------------------
	.section	.nv.constant0._Z11AddArraysSTPKfS0_Pfi,"a",@progbits
	.sectionflags	@""
	.align	4
.nv.constant0._Z11AddArraysSTPKfS0_Pfi:
	.zero		924


//--------------------- SYMBOLS --------------------------

	.type		.nv.reservedSmem.offset0,@object
	.size		.nv.reservedSmem.offset0,0x4
